//
// Generated by NVIDIA NVVM Compiler
//
// Compiler Build ID: CL-36424714
// Cuda compilation tools, release 13.0, V13.0.88
// Based on NVVM 20.0.0
//

.version 9.0
.target sm_100
.address_size 64

	// .globl	_Z15matrixMulKernelPKfS0_Pfi

.visible .entry _Z15matrixMulKernelPKfS0_Pfi(
	.param .u64 .ptr .align 1 _Z15matrixMulKernelPKfS0_Pfi_param_0,
	.param .u64 .ptr .align 1 _Z15matrixMulKernelPKfS0_Pfi_param_1,
	.param .u64 .ptr .align 1 _Z15matrixMulKernelPKfS0_Pfi_param_2,
	.param .u32 _Z15matrixMulKernelPKfS0_Pfi_param_3
)
{
	.reg .pred 	%p<10>;
	.reg .b32 	%r<40>;
	.reg .b32 	%f<67>;
	.reg .b64 	%rd<67>;

	ld.param.u64 	%rd14, [_Z15matrixMulKernelPKfS0_Pfi_param_0];
	ld.param.u64 	%rd15, [_Z15matrixMulKernelPKfS0_Pfi_param_1];
	ld.param.u32 	%r18, [_Z15matrixMulKernelPKfS0_Pfi_param_3];
	cvta.to.global.u64 	%rd1, %rd15;
	cvta.to.global.u64 	%rd2, %rd14;
	mov.u32 	%r19, %ctaid.y;
	mov.u32 	%r20, %ntid.y;
	mov.u32 	%r21, %tid.y;
	mad.lo.s32 	%r1, %r19, %r20, %r21;
	mov.u32 	%r22, %ctaid.x;
	mov.u32 	%r23, %ntid.x;
	mov.u32 	%r24, %tid.x;
	mad.lo.s32 	%r2, %r22, %r23, %r24;
	max.s32 	%r25, %r1, %r2;
	setp.ge.s32 	%p1, %r25, %r18;
	@%p1 bra 	$L__BB0_13;
	mul.lo.s32 	%r3, %r18, %r1;
	and.b32  	%r4, %r18, 7;
	setp.lt.u32 	%p2, %r18, 8;
	mov.f32 	%f66, 0f00000000;
	mov.b32 	%r38, 0;
	@%p2 bra 	$L__BB0_4;
	and.b32  	%r38, %r18, 2147483640;
	neg.s32 	%r36, %r38;
	mul.wide.s32 	%rd16, %r18, 4;
	add.s64 	%rd3, %rd1, %rd16;
	shl.b32 	%r7, %r18, 3;
	mul.wide.s32 	%rd17, %r18, 8;
	add.s64 	%rd4, %rd1, %rd17;
	mul.wide.s32 	%rd18, %r18, 12;
	add.s64 	%rd5, %rd1, %rd18;
	mul.wide.s32 	%rd19, %r18, 16;
	add.s64 	%rd6, %rd1, %rd19;
	mul.wide.s32 	%rd20, %r18, 20;
	add.s64 	%rd7, %rd1, %rd20;
	mul.wide.s32 	%rd21, %r18, 24;
	add.s64 	%rd8, %rd1, %rd21;
	mul.wide.s32 	%rd22, %r18, 28;
	add.s64 	%rd9, %rd1, %rd22;
	mul.wide.u32 	%rd23, %r3, 4;
	add.s64 	%rd24, %rd23, %rd2;
	add.s64 	%rd66, %rd24, 16;
	mov.f32 	%f66, 0f00000000;
	mov.u32 	%r35, %r2;
$L__BB0_3:
	.pragma "nounroll";
	mul.wide.s32 	%rd25, %r35, 4;
	add.s64 	%rd26, %rd3, %rd25;
	add.s64 	%rd27, %rd4, %rd25;
	add.s64 	%rd28, %rd5, %rd25;
	add.s64 	%rd29, %rd6, %rd25;
	add.s64 	%rd30, %rd7, %rd25;
	add.s64 	%rd31, %rd8, %rd25;
	add.s64 	%rd32, %rd9, %rd25;
	add.s64 	%rd33, %rd1, %rd25;
	ld.global.f32 	%f16, [%rd66+-16];
	ld.global.f32 	%f17, [%rd33];
	fma.rn.f32 	%f18, %f16, %f17, %f66;
	ld.global.f32 	%f19, [%rd66+-12];
	ld.global.f32 	%f20, [%rd26];
	fma.rn.f32 	%f21, %f19, %f20, %f18;
	ld.global.f32 	%f22, [%rd66+-8];
	ld.global.f32 	%f23, [%rd27];
	fma.rn.f32 	%f24, %f22, %f23, %f21;
	ld.global.f32 	%f25, [%rd66+-4];
	ld.global.f32 	%f26, [%rd28];
	fma.rn.f32 	%f27, %f25, %f26, %f24;
	ld.global.f32 	%f28, [%rd66];
	ld.global.f32 	%f29, [%rd29];
	fma.rn.f32 	%f30, %f28, %f29, %f27;
	ld.global.f32 	%f31, [%rd66+4];
	ld.global.f32 	%f32, [%rd30];
	fma.rn.f32 	%f33, %f31, %f32, %f30;
	ld.global.f32 	%f34, [%rd66+8];
	ld.global.f32 	%f35, [%rd31];
	fma.rn.f32 	%f36, %f34, %f35, %f33;
	ld.global.f32 	%f37, [%rd66+12];
	ld.global.f32 	%f38, [%rd32];
	fma.rn.f32 	%f66, %f37, %f38, %f36;
	add.s32 	%r36, %r36, 8;
	add.s32 	%r35, %r35, %r7;
	add.s64 	%rd66, %rd66, 32;
	setp.ne.s32 	%p3, %r36, 0;
	@%p3 bra 	$L__BB0_3;
$L__BB0_4:
	setp.eq.s32 	%p4, %r4, 0;
	@%p4 bra 	$L__BB0_12;
	and.b32  	%r13, %r18, 3;
	setp.lt.u32 	%p5, %r4, 4;
	@%p5 bra 	$L__BB0_7;
	add.s32 	%r27, %r38, %r3;
	mul.wide.u32 	%rd34, %r27, 4;
	add.s64 	%rd35, %rd2, %rd34;
	ld.global.f32 	%f40, [%rd35];
	mad.lo.s32 	%r28, %r38, %r18, %r2;
	mul.wide.s32 	%rd36, %r28, 4;
	add.s64 	%rd37, %rd1, %rd36;
	ld.global.f32 	%f41, [%rd37];
	fma.rn.f32 	%f42, %f40, %f41, %f66;
	cvt.u64.u32 	%rd38, %r3;
	cvt.u64.u32 	%rd39, %r38;
	add.s64 	%rd40, %rd39, %rd38;
	shl.b64 	%rd41, %rd40, 2;
	add.s64 	%rd42, %rd2, %rd41;
	ld.global.f32 	%f43, [%rd42+4];
	mul.wide.s32 	%rd43, %r18, 4;
	add.s64 	%rd44, %rd37, %rd43;
	ld.global.f32 	%f44, [%rd44];
	fma.rn.f32 	%f45, %f43, %f44, %f42;
	ld.global.f32 	%f46, [%rd42+8];
	add.s64 	%rd45, %rd44, %rd43;
	ld.global.f32 	%f47, [%rd45];
	fma.rn.f32 	%f48, %f46, %f47, %f45;
	ld.global.f32 	%f49, [%rd42+12];
	add.s64 	%rd46, %rd45, %rd43;
	ld.global.f32 	%f50, [%rd46];
	fma.rn.f32 	%f66, %f49, %f50, %f48;
	add.s32 	%r38, %r38, 4;
$L__BB0_7:
	setp.eq.s32 	%p6, %r13, 0;
	@%p6 bra 	$L__BB0_12;
	setp.eq.s32 	%p7, %r13, 1;
	@%p7 bra 	$L__BB0_10;
	add.s32 	%r29, %r38, %r3;
	mul.wide.u32 	%rd47, %r29, 4;
	add.s64 	%rd48, %rd2, %rd47;
	ld.global.f32 	%f52, [%rd48];
	mad.lo.s32 	%r30, %r38, %r18, %r2;
	mul.wide.s32 	%rd49, %r30, 4;
	add.s64 	%rd50, %rd1, %rd49;
	ld.global.f32 	%f53, [%rd50];
	fma.rn.f32 	%f54, %f52, %f53, %f66;
	cvt.u64.u32 	%rd51, %r3;
	cvt.u64.u32 	%rd52, %r38;
	add.s64 	%rd53, %rd52, %rd51;
	shl.b64 	%rd54, %rd53, 2;
	add.s64 	%rd55, %rd2, %rd54;
	ld.global.f32 	%f55, [%rd55+4];
	mul.wide.s32 	%rd56, %r18, 4;
	add.s64 	%rd57, %rd50, %rd56;
	ld.global.f32 	%f56, [%rd57];
	fma.rn.f32 	%f66, %f55, %f56, %f54;
	add.s32 	%r38, %r38, 2;
$L__BB0_10:
	and.b32  	%r31, %r18, 1;
	setp.eq.b32 	%p8, %r31, 1;
	not.pred 	%p9, %p8;
	@%p9 bra 	$L__BB0_12;
	add.s32 	%r32, %r38, %r3;
	mul.wide.u32 	%rd58, %r32, 4;
	add.s64 	%rd59, %rd2, %rd58;
	ld.global.f32 	%f57, [%rd59];
	mad.lo.s32 	%r33, %r38, %r18, %r2;
	mul.wide.s32 	%rd60, %r33, 4;
	add.s64 	%rd61, %rd1, %rd60;
	ld.global.f32 	%f58, [%rd61];
	fma.rn.f32 	%f66, %f57, %f58, %f66;
$L__BB0_12:
	ld.param.u64 	%rd65, [_Z15matrixMulKernelPKfS0_Pfi_param_2];
	add.s32 	%r34, %r3, %r2;
	cvta.to.global.u64 	%rd62, %rd65;
	mul.wide.s32 	%rd63, %r34, 4;
	add.s64 	%rd64, %rd62, %rd63;
	st.global.f32 	[%rd64], %f66;
$L__BB0_13:
	ret;

}


// ===== COMPILED SASS (sm_100) =====

	.target	sm_100

	.elftype	@"ET_EXEC"


//--------------------- .note.nv.tkinfo           --------------------------
	.section	.note.nv.tkinfo,"",@"SHT_NOTE"
	.sectionflags	@"SHF_NOTE_NV_TKINFO"
	.tkinfo
        /*0018*/ 	.word	0x00000002
        /*0030*/ 	.string	""
        /*0030*/ 	.string	"ptxas"
        /*0030*/ 	.string	"Cuda compilation tools, release 13.0, V13.0.88"
        /*0030*/ 	.string	"Build cuda_13.0.r13.0/compiler.36424714_0"
        /*0030*/ 	.string	"-arch sm_100 -m 64 "



//--------------------- .note.nv.cuinfo           --------------------------
	.section	.note.nv.cuinfo,"",@"SHT_NOTE"
	.sectionflags	@"SHF_NOTE_NV_CUINFO"
        /*0018*/ 	.short	0x0002
        /*001a*/ 	.short	0x0064
        /*001c*/ 	.short	0x0082
	.zero		2


//--------------------- .nv.info                  --------------------------
	.section	.nv.info,"",@"SHT_CUDA_INFO"
	.align	4


	//----- nvinfo : EIATTR_REGCOUNT
	.align		4
        /*0000*/ 	.byte	0x04, 0x2f
        /*0002*/ 	.short	(.L_1 - .L_0)
	.align		4
.L_0:
        /*0004*/ 	.word	index@(_Z15matrixMulKernelPKfS0_Pfi)
        /*0008*/ 	.word	0x0000001e


	//----- nvinfo : EIATTR_FRAME_SIZE
	.align		4
.L_1:
        /*000c*/ 	.byte	0x04, 0x11
        /*000e*/ 	.short	(.L_3 - .L_2)
	.align		4
.L_2:
        /*0010*/ 	.word	index@(_Z15matrixMulKernelPKfS0_Pfi)
        /*0014*/ 	.word	0x00000000


	//----- nvinfo : EIATTR_MIN_STACK_SIZE
	.align		4
.L_3:
        /*0018*/ 	.byte	0x04, 0x12
        /*001a*/ 	.short	(.L_5 - .L_4)
	.align		4
.L_4:
        /*001c*/ 	.word	index@(_Z15matrixMulKernelPKfS0_Pfi)
        /*0020*/ 	.word	0x00000000
.L_5:


//--------------------- .nv.compat                --------------------------
	.section	.nv.compat,"",@"SHT_CUDA_COMPAT_INFO"
	.align	4
        /*0000*/ 	.byte	0x02, 0x09, 0x00, 0x00, 0x02, 0x02, 0x01, 0x00, 0x02, 0x05, 0x05, 0x00, 0x03, 0x07, 0x01, 0x01
        /*0010*/ 	.byte	0x02, 0x03, 0x00, 0x00, 0x02, 0x06, 0x01, 0x00, 0x04, 0x0b, 0x08, 0x00, 0x09, 0x00, 0x00, 0x00
        /*0020*/ 	.byte	0x00, 0x00, 0x00, 0x00


//--------------------- .nv.info._Z15matrixMulKernelPKfS0_Pfi --------------------------
	.section	.nv.info._Z15matrixMulKernelPKfS0_Pfi,"",@"SHT_CUDA_INFO"
	.sectionflags	@""
	.align	4


	//----- nvinfo : EIATTR_CUDA_API_VERSION
	.align		4
        /*0000*/ 	.byte	0x04, 0x37
        /*0002*/ 	.short	(.L_7 - .L_6)
.L_6:
        /*0004*/ 	.word	0x00000082


	//----- nvinfo : EIATTR_KPARAM_INFO
	.align		4
.L_7:
        /*0008*/ 	.byte	0x04, 0x17
        /*000a*/ 	.short	(.L_9 - .L_8)
.L_8:
        /*000c*/ 	.word	0x00000000
        /*0010*/ 	.short	0x0003
        /*0012*/ 	.short	0x0018
        /*0014*/ 	.byte	0x00, 0xf0, 0x11, 0x00


	//----- nvinfo : EIATTR_KPARAM_INFO
	.align		4
.L_9:
        /*0018*/ 	.byte	0x04, 0x17
        /*001a*/ 	.short	(.L_11 - .L_10)
.L_10:
        /*001c*/ 	.word	0x00000000
        /*0020*/ 	.short	0x0002
        /*0022*/ 	.short	0x0010
        /*0024*/ 	.byte	0x00, 0xf5, 0x21, 0x00


	//----- nvinfo : EIATTR_KPARAM_INFO
	.align		4
.L_11:
        /*0028*/ 	.byte	0x04, 0x17
        /*002a*/ 	.short	(.L_13 - .L_12)
.L_12:
        /*002c*/ 	.word	0x00000000
        /*0030*/ 	.short	0x0001
        /*0032*/ 	.short	0x0008
        /*0034*/ 	.byte	0x00, 0xf5, 0x21, 0x00


	//----- nvinfo : EIATTR_KPARAM_INFO
	.align		4
.L_13:
        /*0038*/ 	.byte	0x04, 0x17
        /*003a*/ 	.short	(.L_15 - .L_14)
.L_14:
        /*003c*/ 	.word	0x00000000
        /*0040*/ 	.short	0x0000
        /*0042*/ 	.short	0x0000
        /*0044*/ 	.byte	0x00, 0xf5, 0x21, 0x00


	//----- nvinfo : EIATTR_SPARSE_MMA_MASK
	.align		4
.L_15:
        /*0048*/ 	.byte	0x03, 0x50
        /*004a*/ 	.short	0x0000


	//----- nvinfo : EIATTR_MAXREG_COUNT
	.align		4
        /*004c*/ 	.byte	0x03, 0x1b
        /*004e*/ 	.short	0x00ff


	//----- nvinfo : EIATTR_MERCURY_ISA_VERSION
	.align		4
        /*0050*/ 	.byte	0x03, 0x5f
        /*0052*/ 	.short	0x0101


	//----- nvinfo : EIATTR_VRC_CTA_INIT_COUNT
	.align		4
        /*0054*/ 	.byte	0x02, 0x4a
	.zero		1
	.zero		1


	//----- nvinfo : EIATTR_EXIT_INSTR_OFFSETS
	.align		4
        /*0058*/ 	.byte	0x04, 0x1c
        /*005a*/ 	.short	(.L_17 - .L_16)


	//   ....[0]....
.L_16:
        /*005c*/ 	.word	0x000000c0


	//   ....[1]....
        /*0060*/ 	.word	0x00000a90


	//----- nvinfo : EIATTR_CBANK_PARAM_SIZE
	.align		4
.L_17:
        /*0064*/ 	.byte	0x03, 0x19
        /*0066*/ 	.short	0x001c


	//----- nvinfo : EIATTR_PARAM_CBANK
	.align		4
        /*0068*/ 	.byte	0x04, 0x0a
        /*006a*/ 	.short	(.L_19 - .L_18)
	.align		4
.L_18:
        /*006c*/ 	.word	index@(.nv.constant0._Z15matrixMulKernelPKfS0_Pfi)
        /*0070*/ 	.short	0x0380
        /*0072*/ 	.short	0x001c


	//----- nvinfo : EIATTR_SW_WAR
	.align		4
.L_19:
        /*0074*/ 	.byte	0x04, 0x36
        /*0076*/ 	.short	(.L_21 - .L_20)
.L_20:
        /*0078*/ 	.word	0x00000008
.L_21:


//--------------------- .nv.callgraph             --------------------------
	.section	.nv.callgraph,"",@"SHT_CUDA_CALLGRAPH"
	.align	4
	.sectionentsize	8
	.align		4
        /*0000*/ 	.word	0x00000000
	.align		4
        /*0004*/ 	.word	0xffffffff
	.align		4
        /*0008*/ 	.word	0x00000000
	.align		4
        /*000c*/ 	.word	0xfffffffe
	.align		4
        /*0010*/ 	.word	0x00000000
	.align		4
        /*0014*/ 	.word	0xfffffffd
	.align		4
        /*0018*/ 	.word	0x00000000
	.align		4
        /*001c*/ 	.word	0xfffffffc


//--------------------- .text._Z15matrixMulKernelPKfS0_Pfi --------------------------
	.section	.text._Z15matrixMulKernelPKfS0_Pfi,"ax",@progbits
	.align	128
        .global         _Z15matrixMulKernelPKfS0_Pfi
        .type           _Z15matrixMulKernelPKfS0_Pfi,@function
        .size           _Z15matrixMulKernelPKfS0_Pfi,(.L_x_5 - _Z15matrixMulKernelPKfS0_Pfi)
        .other          _Z15matrixMulKernelPKfS0_Pfi,@"STO_CUDA_ENTRY STV_DEFAULT"
_Z15matrixMulKernelPKfS0_Pfi:
.text._Z15matrixMulKernelPKfS0_Pfi:
[----:B------:R-:W-:Y:S01]  /*0000*/  LDC R1, c[0x0][0x37c] ;  /* 0x0000df00ff017b82 */ /* 0x000fe20000000800 */
[----:B------:R-:W0:Y:S07]  /*0010*/  S2R R0, SR_TID.Y ;  /* 0x0000000000007919 */ /* 0x000e2e0000002200 */
[----:B------:R-:W0:Y:S01]  /*0020*/  S2UR UR4, SR_CTAID.Y ;  /* 0x00000000000479c3 */ /* 0x000e220000002600 */
[----:B------:R-:W1:Y:S01]  /*0030*/  LDCU UR20, c[0x0][0x398] ;  /* 0x00007300ff1477ac */ /* 0x000e620008000800 */
[----:B------:R-:W2:Y:S06]  /*0040*/  S2R R3, SR_TID.X ;  /* 0x0000000000037919 */ /* 0x000eac0000002100 */
[----:B------:R-:W0:Y:S08]  /*0050*/  LDC R13, c[0x0][0x364] ;  /* 0x0000d900ff0d7b82 */ /* 0x000e300000000800 */
[----:B------:R-:W2:Y:S08]  /*0060*/  S2UR UR5, SR_CTAID.X ;  /* 0x00000000000579c3 */ /* 0x000eb00000002500 */
[----:B------:R-:W2:Y:S01]  /*0070*/  LDC R2, c[0x0][0x360] ;  /* 0x0000d800ff027b82 */ /* 0x000ea20000000800 */
[----:B0-----:R-:W-:-:S02]  /*0080*/  IMAD R13, R13, UR4, R0 ;  /* 0x000000040d0d7c24 */ /* 0x001fc4000f8e0200 */
[----:B--2---:R-:W-:-:S05]  /*0090*/  IMAD R0, R2, UR5, R3 ;  /* 0x0000000502007c24 */ /* 0x004fca000f8e0203 */
[----:B------:R-:W-:-:S04]  /*00a0*/  VIMNMX R2, PT, PT, R13, R0, !PT ;  /* 0x000000000d027248 */ /* 0x000fc80007fe0100 */
[----:B-1----:R-:W-:-:S13]  /*00b0*/  ISETP.GE.AND P0, PT, R2, UR20, PT ;  /* 0x0000001402007c0c */ /* 0x002fda000bf06270 */
[----:B------:R-:W-:Y:S05]  /*00c0*/  @P0 EXIT ;  /* 0x000000000000094d */ /* 0x000fea0003800000 */
[----:B------:R-:W-:Y:S01]  /*00d0*/  UISETP.GE.U32.AND UP0, UPT, UR20, 0x8, UPT ;  /* 0x000000081400788c */ /* 0x000fe2000bf06070 */
[----:B------:R-:W-:Y:S02]  /*00e0*/  HFMA2 R12, -RZ, RZ, 0, 0 ;  /* 0x00000000ff0c7431 */ /* 0x000fe400000001ff */
[----:B------:R-:W-:Y:S01]  /*00f0*/  IMAD R13, R13, UR20, RZ ;  /* 0x000000140d0d7c24 */ /* 0x000fe2000f8e02ff */
[----:B------:R-:W-:Y:S01]  /*0100*/  UMOV UR4, URZ ;  /* 0x000000ff00047c82 */ /* 0x000fe20008000000 */
[----:B------:R-:W0:Y:S04]  /*0110*/  LDCU.64 UR18, c[0x0][0x358] ;  /* 0x00006b00ff1277ac */ /* 0x000e280008000a00 */
[----:B------:R-:W-:Y:S05]  /*0120*/  BRA.U !UP0, `(.L_x_0) ;  /* 0x0000000508047547 */ /* 0x000fea000b800000 */
[----:B------:R-:W1:Y:S01]  /*0130*/  LDCU.128 UR24, c[0x0][0x380] ;  /* 0x00007000ff1877ac */ /* 0x000e620008000c00 */
[----:B------:R-:W-:Y:S02]  /*0140*/  MOV R12, RZ ;  /* 0x000000ff000c7202 */ /* 0x000fe40000000f00 */
[----:B------:R-:W-:Y:S01]  /*0150*/  MOV R14, R0 ;  /* 0x00000000000e7202 */ /* 0x000fe20000000f00 */
[----:B------:R-:W-:-:S04]  /*0160*/  ULOP3.LUT UR4, UR20, 0x7ffffff8, URZ, 0xc0, !UPT ;  /* 0x7ffffff814047892 */ /* 0x000fc8000f8ec0ff */
[----:B------:R-:W-:Y:S01]  /*0170*/  UIADD3 UR5, UPT, UPT, -UR4, URZ, URZ ;  /* 0x000000ff04057290 */ /* 0x000fe2000fffe1ff */
[----:B-1----:R-:W-:Y:S01]  /*0180*/  MOV R2, UR24 ;  /* 0x0000001800027c02 */ /* 0x002fe20008000f00 */
[----:B------:R-:W-:Y:S01]  /*0190*/  UIMAD.WIDE UR6, UR20, 0x8, UR26 ;  /* 0x00000008140678a5 */ /* 0x000fe2000f8e021a */
[----:B------:R-:W-:Y:S01]  /*01a0*/  MOV R3, UR25 ;  /* 0x0000001900037c02 */ /* 0x000fe20008000f00 */
[----:B------:R-:W-:Y:S02]  /*01b0*/  UIMAD.WIDE UR8, UR20, 0xc, UR26 ;  /* 0x0000000c140878a5 */ /* 0x000fe4000f8e021a */
[----:B------:R-:W-:Y:S01]  /*01c0*/  UIMAD.WIDE UR10, UR20, 0x10, UR26 ;  /* 0x00000010140a78a5 */ /* 0x000fe2000f8e021a */
[----:B------:R-:W-:Y:S01]  /*01d0*/  IMAD.WIDE.U32 R2, R13, 0x4, R2 ;  /* 0x000000040d027825 */ /* 0x000fe200078e0002 */
[----:B------:R-:W-:Y:S02]  /*01e0*/  UIMAD.WIDE UR12, UR20, 0x14, UR26 ;  /* 0x00000014140c78a5 */ /* 0x000fe4000f8e021a */
[----:B------:R-:W-:Y:S01]  /*01f0*/  UIMAD.WIDE UR14, UR20, 0x18, UR26 ;  /* 0x00000018140e78a5 */ /* 0x000fe2000f8e021a */
[----:B------:R-:W-:Y:S01]  /*0200*/  IADD3 R2, P0, PT, R2, 0x10, RZ ;  /* 0x0000001002027810 */ /* 0x000fe20007f1e0ff */
[----:B------:R-:W-:-:S03]  /*0210*/  UIMAD.WIDE UR16, UR20, 0x1c, UR26 ;  /* 0x0000001c141078a5 */ /* 0x000fc6000f8e021a */
[----:B------:R-:W-:-:S09]  /*0220*/  IADD3.X R3, PT, PT, RZ, R3, RZ, P0, !PT ;  /* 0x00000003ff037210 */ /* 0x000fd200007fe4ff */
.L_x_1:
[----:B------:R-:W-:Y:S01]  /*0230*/  UIMAD.WIDE UR22, UR20, 0x4, UR26 ;  /* 0x00000004141678a5 */ /* 0x000fe2000f8e021a */
[----:B------:R-:W-:Y:S02]  /*0240*/  IMAD.MOV.U32 R23, RZ, RZ, 0x4 ;  /* 0x00000004ff177424 */ /* 0x000fe400078e00ff */
[----:B------:R-:W-:Y:S01]  /*0250*/  HFMA2 R11, -RZ, RZ, 0, 2.384185791015625e-07 ;  /* 0x00000004ff0b7431 */ /* 0x000fe200000001ff */
[----:B------:R-:W-:Y:S01]  /*0260*/  MOV R25, 0x4 ;  /* 0x0000000400197802 */ /* 0x000fe20000000f00 */
[----:B0-----:R-:W2:Y:S01]  /*0270*/  LDG.E R21, desc[UR18][R2.64+-0x10] ;  /* 0xfffff01202157981 */ /* 0x001ea2000c1e1900 */
[C---:B------:R-:W-:Y:S01]  /*0280*/  IMAD.WIDE R22, R14.reuse, R23, UR26 ;  /* 0x0000001a0e167e25 */ /* 0x040fe2000f8e0217 */
[----:B------:R-:W-:Y:S02]  /*0290*/  MOV R8, UR22 ;  /* 0x0000001600087c02 */ /* 0x000fe40008000f00 */
[----:B------:R-:W-:Y:S01]  /*02a0*/  MOV R9, UR23 ;  /* 0x0000001700097c02 */ /* 0x000fe20008000f00 */
[----:B------:R-:W3:Y:S02]  /*02b0*/  LDG.E R19, desc[UR18][R2.64+-0xc] ;  /* 0xfffff41202137981 */ /* 0x000ee4000c1e1900 */
[----:B------:R-:W-:-:S02]  /*02c0*/  IMAD.WIDE R8, R14, 0x4, R8 ;  /* 0x000000040e087825 */ /* 0x000fc400078e0208 */
[----:B------:R-:W2:Y:S01]  /*02d0*/  LDG.E R22, desc[UR18][R22.64] ;  /* 0x0000001216167981 */ /* 0x000ea2000c1e1900 */
[----:B------:R-:W-:Y:S01]  /*02e0*/  MOV R5, 0x4 ;  /* 0x0000000400057802 */ /* 0x000fe20000000f00 */
[C---:B------:R-:W-:Y:S02]  /*02f0*/  IMAD.WIDE R24, R14.reuse, R25, UR6 ;  /* 0x000000060e187e25 */ /* 0x040fe4000f8e0219 */
[----:B------:R0:W3:Y:S02]  /*0300*/  LDG.E R20, desc[UR18][R8.64] ;  /* 0x0000001208147981 */ /* 0x0000e4000c1e1900 */
[----:B------:R-:W-:Y:S02]  /*0310*/  IMAD.WIDE R10, R14, R11, UR8 ;  /* 0x000000080e0a7e25 */ /* 0x000fe4000f8e020b */
[----:B------:R-:W4:Y:S04]  /*0320*/  LDG.E R18, desc[UR18][R24.64] ;  /* 0x0000001218127981 */ /* 0x000f28000c1e1900 */
[----:B------:R-:W4:Y:S01]  /*0330*/  LDG.E R17, desc[UR18][R2.64+-0x8] ;  /* 0xfffff81202117981 */ /* 0x000f22000c1e1900 */
[----:B0-----:R-:W-:-:S02]  /*0340*/  HFMA2 R9, -RZ, RZ, 0, 2.384185791015625e-07 ;  /* 0x00000004ff097431 */ /* 0x001fc400000001ff */
[----:B------:R-:W-:Y:S01]  /*0350*/  IMAD.MOV.U32 R7, RZ, RZ, 0x4 ;  /* 0x00000004ff077424 */ /* 0x000fe200078e00ff */
[----:B------:R0:W5:Y:S01]  /*0360*/  LDG.E R16, desc[UR18][R10.64] ;  /* 0x000000120a107981 */ /* 0x000162000c1e1900 */
[----:B------:R-:W-:-:S03]  /*0370*/  IMAD.WIDE R4, R14, R5, UR10 ;  /* 0x0000000a0e047e25 */ /* 0x000fc6000f8e0205 */
[----:B------:R-:W5:Y:S01]  /*0380*/  LDG.E R15, desc[UR18][R2.64+-0x4] ;  /* 0xfffffc12020f7981 */ /* 0x000f62000c1e1900 */
[C---:B------:R-:W-:Y:S01]  /*0390*/  IMAD.WIDE R6, R14.reuse, R7, UR12 ;  /* 0x0000000c0e067e25 */ /* 0x040fe2000f8e0207 */
[----:B------:R-:W-:Y:S02]  /*03a0*/  MOV R27, 0x4 ;  /* 0x00000004001b7802 */ /* 0x000fe40000000f00 */
[----:B------:R1:W5:Y:S01]  /*03b0*/  LDG.E R4, desc[UR18][R4.64] ;  /* 0x0000001204047981 */ /* 0x000362000c1e1900 */
[----:B------:R-:W-:-:S03]  /*03c0*/  IMAD.WIDE R8, R14, R9, UR14 ;  /* 0x0000000e0e087e25 */ /* 0x000fc6000f8e0209 */
[----:B------:R-:W5:Y:S01]  /*03d0*/  LDG.E R23, desc[UR18][R2.64] ;  /* 0x0000001202177981 */ /* 0x000f62000c1e1900 */
[----:B0-----:R-:W-:-:S03]  /*03e0*/  IMAD.WIDE R10, R14, R27, UR16 ;  /* 0x000000100e0a7e25 */ /* 0x001fc6000f8e021b */
[----:B------:R-:W5:Y:S04]  /*03f0*/  LDG.E R7, desc[UR18][R6.64] ;  /* 0x0000001206077981 */ /* 0x000f68000c1e1900 */
[----:B------:R-:W5:Y:S04]  /*0400*/  LDG.E R24, desc[UR18][R2.64+0x4] ;  /* 0x0000041202187981 */ /* 0x000f68000c1e1900 */
[----:B------:R-:W5:Y:S04]  /*0410*/  LDG.E R8, desc[UR18][R8.64] ;  /* 0x0000001208087981 */ /* 0x000f68000c1e1900 */
[----:B------:R-:W5:Y:S04]  /*0420*/  LDG.E R25, desc[UR18][R2.64+0x8] ;  /* 0x0000081202197981 */ /* 0x000f68000c1e1900 */
[----:B------:R-:W5:Y:S04]  /*0430*/  LDG.E R10, desc[UR18][R10.64] ;  /* 0x000000120a0a7981 */ /* 0x000f68000c1e1900 */
[----:B------:R0:W5:Y:S01]  /*0440*/  LDG.E R27, desc[UR18][R2.64+0xc] ;  /* 0x00000c12021b7981 */ /* 0x000162000c1e1900 */
[----:B------:R-:W-:-:S04]  /*0450*/  UIADD3 UR5, UPT, UPT, UR5, 0x8, URZ ;  /* 0x0000000805057890 */ /* 0x000fc8000fffe0ff */
[----:B------:R-:W-:Y:S01]  /*0460*/  UISETP.NE.AND UP0, UPT, UR5, URZ, UPT ;  /* 0x000000ff0500728c */ /* 0x000fe2000bf05270 */
[----:B-1----:R-:W-:Y:S02]  /*0470*/  MOV R5, UR20 ;  /* 0x0000001400057c02 */ /* 0x002fe40008000f00 */
[----:B0-----:R-:W-:Y:S02]  /*0480*/  IADD3 R2, P0, PT, R2, 0x20, RZ ;  /* 0x0000002002027810 */ /* 0x001fe40007f1e0ff */
[----:B------:R-:W-:Y:S02]  /*0490*/  LEA R14, R5, R14, 0x3 ;  /* 0x0000000e050e7211 */ /* 0x000fe400078e18ff */
[----:B------:R-:W-:Y:S01]  /*04a0*/  IADD3.X R3, PT, PT, RZ, R3, RZ, P0, !PT ;  /* 0x00000003ff037210 */ /* 0x000fe200007fe4ff */
[----:B--2---:R-:W-:-:S04]  /*04b0*/  FFMA R22, R21, R22, R12 ;  /* 0x0000001615167223 */ /* 0x004fc8000000000c */
[----:B---3--:R-:W-:-:S04]  /*04c0*/  FFMA R20, R19, R20, R22 ;  /* 0x0000001413147223 */ /* 0x008fc80000000016 */
[----:B----4-:R-:W-:-:S04]  /*04d0*/  FFMA R18, R17, R18, R20 ;  /* 0x0000001211127223 */ /* 0x010fc80000000014 */
[----:B-----5:R-:W-:-:S04]  /*04e0*/  FFMA R16, R15, R16, R18 ;  /* 0x000000100f107223 */ /* 0x020fc80000000012 */
[----:B------:R-:W-:-:S04]  /*04f0*/  FFMA R23, R23, R4, R16 ;  /* 0x0000000417177223 */ /* 0x000fc80000000010 */
[----:B------:R-:W-:-:S04]  /*0500*/  FFMA R24, R24, R7, R23 ;  /* 0x0000000718187223 */ /* 0x000fc80000000017 */
[----:B------:R-:W-:-:S04]  /*0510*/  FFMA R8, R25, R8, R24 ;  /* 0x0000000819087223 */ /* 0x000fc80000000018 */
[----:B------:R-:W-:Y:S01]  /*0520*/  FFMA R12, R27, R10, R8 ;  /* 0x0000000a1b0c7223 */ /* 0x000fe20000000008 */
[----:B------:R-:W-:Y:S06]  /*0530*/  BRA.U UP0, `(.L_x_1) ;  /* 0xfffffffd003c7547 */ /* 0x000fec000b83ffff */
.L_x_0:
[----:B------:R-:W-:-:S04]  /*0540*/  ULOP3.LUT UR6, UR20, 0x7, URZ, 0xc0, !UPT ;  /* 0x0000000714067892 */ /* 0x000fc8000f8ec0ff */
[----:B------:R-:W-:-:S09]  /*0550*/  UISETP.NE.AND UP0, UPT, UR6, URZ, UPT ;  /* 0x000000ff0600728c */ /* 0x000fd2000bf05270 */
[----:B------:R-:W-:Y:S05]  /*0560*/  BRA.U !UP0, `(.L_x_2) ;  /* 0x0000000508387547 */ /* 0x000fea000b800000 */
[----:B------:R-:W-:Y:S02]  /*0570*/  UISETP.GE.U32.AND UP0, UPT, UR6, 0x4, UPT ;  /* 0x000000040600788c */ /* 0x000fe4000bf06070 */
[----:B------:R-:W-:-:S04]  /*0580*/  ULOP3.LUT UR5, UR20, 0x3, URZ, 0xc0, !UPT ;  /* 0x0000000314057892 */ /* 0x000fc8000f8ec0ff */
[----:B------:R-:W-:-:S03]  /*0590*/  UISETP.NE.AND UP1, UPT, UR5, URZ, UPT ;  /* 0x000000ff0500728c */ /* 0x000fc6000bf25270 */
[----:B------:R-:W-:Y:S08]  /*05a0*/  BRA.U !UP0, `(.L_x_3) ;  /* 0x00000001087c7547 */ /* 0x000ff0000b800000 */
[----:B------:R-:W1:Y:S01]  /*05b0*/  LDC.64 R6, c[0x0][0x388] ;  /* 0x0000e200ff067b82 */ /* 0x000e620000000a00 */
[----:B------:R-:W2:Y:S01]  /*05c0*/  LDCU.64 UR6, c[0x0][0x380] ;  /* 0x00007000ff0677ac */ /* 0x000ea20008000a00 */
[----:B------:R-:W-:Y:S01]  /*05d0*/  IMAD.U32 R9, RZ, RZ, UR4 ;  /* 0x00000004ff097e24 */ /* 0x000fe2000f8e00ff */
[C---:B------:R-:W-:Y:S02]  /*05e0*/  IADD3 R3, PT, PT, R13.reuse, UR4, RZ ;  /* 0x000000040d037c10 */ /* 0x040fe4000fffe0ff */
[----:B------:R-:W-:Y:S01]  /*05f0*/  IADD3 R10, P0, PT, R13, UR4, RZ ;  /* 0x000000040d0a7c10 */ /* 0x000fe2000ff1e0ff */
[----:B------:R-:W-:Y:S01]  /*0600*/  IMAD R9, R9, UR20, R0 ;  /* 0x0000001409097c24 */ /* 0x000fe2000f8e0200 */
[----:B------:R-:W-:Y:S01]  /*0610*/  MOV R11, UR20 ;  /* 0x00000014000b7c02 */ /* 0x000fe20008000f00 */
[----:B------:R-:W3:Y:S01]  /*0620*/  LDC.64 R4, c[0x0][0x380] ;  /* 0x0000e000ff047b82 */ /* 0x000ee20000000a00 */
[----:B------:R-:W-:Y:S01]  /*0630*/  MOV R15, UR20 ;  /* 0x00000014000f7c02 */ /* 0x000fe20008000f00 */
[----:B-1----:R-:W-:Y:S01]  /*0640*/  IMAD.WIDE R6, R9, 0x4, R6 ;  /* 0x0000000409067825 */ /* 0x002fe200078e0206 */
[----:B------:R-:W-:-:S05]  /*0650*/  MOV R9, UR20 ;  /* 0x0000001400097c02 */ /* 0x000fca0008000f00 */
[----:B------:R-:W-:Y:S02]  /*0660*/  IMAD.WIDE R8, R9, 0x4, R6 ;  /* 0x0000000409087825 */ /* 0x000fe400078e0206 */
[----:B0-----:R-:W4:Y:S02]  /*0670*/  LDG.E R6, desc[UR18][R6.64] ;  /* 0x0000001206067981 */ /* 0x001f24000c1e1900 */
[----:B---3--:R-:W-:Y:S01]  /*0680*/  IMAD.WIDE.U32 R4, R3, 0x4, R4 ;  /* 0x0000000403047825 */ /* 0x008fe200078e0004 */
[----:B------:R-:W-:Y:S01]  /*0690*/  IADD3.X R3, PT, PT, RZ, RZ, RZ, P0, !PT ;  /* 0x000000ffff037210 */ /* 0x000fe200007fe4ff */
[----:B------:R-:W3:Y:S01]  /*06a0*/  LDG.E R17, desc[UR18][R8.64] ;  /* 0x0000001208117981 */ /* 0x000ee2000c1e1900 */
[----:B--2---:R-:W-:-:S03]  /*06b0*/  LEA R2, P0, R10, UR6, 0x2 ;  /* 0x000000060a027c11 */ /* 0x004fc6000f8010ff */
[----:B------:R-:W4:Y:S01]  /*06c0*/  LDG.E R5, desc[UR18][R4.64] ;  /* 0x0000001204057981 */ /* 0x000f22000c1e1900 */
[----:B------:R-:W-:Y:S01]  /*06d0*/  LEA.HI.X R3, R10, UR7, R3, 0x2, P0 ;  /* 0x000000070a037c11 */ /* 0x000fe200080f1403 */
[----:B------:R-:W-:-:S04]  /*06e0*/  IMAD.WIDE R10, R11, 0x4, R8 ;  /* 0x000000040b0a7825 */ /* 0x000fc800078e0208 */
[----:B------:R-:W3:Y:S01]  /*06f0*/  LDG.E R16, desc[UR18][R2.64+0x4] ;  /* 0x0000041202107981 */ /* 0x000ee2000c1e1900 */
[----:B------:R-:W-:-:S03]  /*0700*/  IMAD.WIDE R14, R15, 0x4, R10 ;  /* 0x000000040f0e7825 */ /* 0x000fc600078e020a */
[----:B------:R-:W2:Y:S04]  /*0710*/  LDG.E R19, desc[UR18][R10.64] ;  /* 0x000000120a137981 */ /* 0x000ea8000c1e1900 */
[----:B------:R-:W2:Y:S04]  /*0720*/  LDG.E R18, desc[UR18][R2.64+0x8] ;  /* 0x0000081202127981 */ /* 0x000ea8000c1e1900 */
[----:B------:R-:W5:Y:S04]  /*0730*/  LDG.E R20, desc[UR18][R2.64+0xc] ;  /* 0x00000c1202147981 */ /* 0x000f68000c1e1900 */
[----:B------:R-:W5:Y:S01]  /*0740*/  LDG.E R14, desc[UR18][R14.64] ;  /* 0x000000120e0e7981 */ /* 0x000f62000c1e1900 */
[----:B------:R-:W-:Y:S01]  /*0750*/  UIADD3 UR4, UPT, UPT, UR4, 0x4, URZ ;  /* 0x0000000404047890 */ /* 0x000fe2000fffe0ff */
[----:B----4-:R-:W-:-:S04]  /*0760*/  FFMA R5, R5, R6, R12 ;  /* 0x0000000605057223 */ /* 0x010fc8000000000c */
[----:B---3--:R-:W-:-:S04]  /*0770*/  FFMA R5, R16, R17, R5 ;  /* 0x0000001110057223 */ /* 0x008fc80000000005 */
[----:B--2---:R-:W-:-:S04]  /*0780*/  FFMA R5, R18, R19, R5 ;  /* 0x0000001312057223 */ /* 0x004fc80000000005 */
[----:B-----5:R-:W-:-:S07]  /*0790*/  FFMA R12, R20, R14, R5 ;  /* 0x0000000e140c7223 */ /* 0x020fce0000000005 */
.L_x_3:
[----:B------:R-:W-:Y:S05]  /*07a0*/  BRA.U !UP1, `(.L_x_2) ;  /* 0x0000000109a87547 */ /* 0x000fea000b800000 */
[----:B------:R-:W-:Y:S01]  /*07b0*/  UISETP.NE.AND UP0, UPT, UR5, 0x1, UPT ;  /* 0x000000010500788c */ /* 0x000fe2000bf05270 */
[----:B------:R-:W-:Y:S01]  /*07c0*/  MOV R7, UR4 ;  /* 0x0000000400077c02 */ /* 0x000fe20008000f00 */
[----:B------:R-:W-:Y:S02]  /*07d0*/  ULOP3.LUT UR5, UR20, 0x1, URZ, 0xc0, !UPT ;  /* 0x0000000114057892 */ /* 0x000fe4000f8ec0ff */
[----:B------:R-:W-:Y:S02]  /*07e0*/  MOV R15, UR20 ;  /* 0x00000014000f7c02 */ /* 0x000fe40008000f00 */
[----:B------:R-:W-:Y:S01]  /*07f0*/  UISETP.NE.U32.AND UP1, UPT, UR5, 0x1, UPT ;  /* 0x000000010500788c */ /* 0x000fe2000bf25070 */
[----:B------:R-:W-:-:S04]  /*0800*/  PLOP3.LUT P1, PT, PT, PT, UP0, 0x80, 0x8 ;  /* 0x000000000008781c */ /* 0x000fc80003f2f008 */
[----:B------:R-:W1:Y:S01]  /*0810*/  @UP0 LDCU.128 UR8, c[0x0][0x380] ;  /* 0x00007000ff0807ac */ /* 0x000e620008000c00 */
[----:B------:R-:W-:Y:S01]  /*0820*/  PLOP3.LUT P0, PT, PT, PT, UP1, 0x80, 0x8 ;  /* 0x000000000008781c */ /* 0x000fe20003f0f018 */
[----:B------:R-:W2:Y:S04]  /*0830*/  @UP0 LDCU.64 UR6, c[0x0][0x380] ;  /* 0x00007000ff0607ac */ /* 0x000ea80008000a00 */
[----:B------:R-:W3:Y:S03]  /*0840*/  @!UP1 LDCU.128 UR12, c[0x0][0x380] ;  /* 0x00007000ff0c97ac */ /* 0x000ee60008000c00 */
[C---:B------:R-:W-:Y:S02]  /*0850*/  @P1 IADD3 R3, PT, PT, R13.reuse, UR4, RZ ;  /* 0x000000040d031c10 */ /* 0x040fe4000fffe0ff */
[----:B------:R-:W-:Y:S01]  /*0860*/  @P1 IADD3 R6, P2, PT, R13, UR4, RZ ;  /* 0x000000040d061c10 */ /* 0x000fe2000ff5e0ff */
[----:B------:R-:W-:Y:S01]  /*0870*/  @UP0 UIADD3 UR4, UPT, UPT, UR4, 0x2, URZ ;  /* 0x0000000204040890 */ /* 0x000fe2000fffe0ff */
[----:B-1----:R-:W-:Y:S01]  /*0880*/  MOV R11, UR9 ;  /* 0x00000009000b7c02 */ /* 0x002fe20008000f00 */
[----:B------:R-:W-:Y:S01]  /*0890*/  IMAD.U32 R10, RZ, RZ, UR8 ;  /* 0x00000008ff0a7e24 */ /* 0x000fe2000f8e00ff */
[----:B------:R-:W-:-:S02]  /*08a0*/  MOV R4, UR10 ;  /* 0x0000000a00047c02 */ /* 0x000fc40008000f00 */
[----:B------:R-:W-:Y:S01]  /*08b0*/  MOV R5, UR11 ;  /* 0x0000000b00057c02 */ /* 0x000fe20008000f00 */
[----:B------:R-:W-:-:S04]  /*08c0*/  @P1 IMAD.WIDE.U32 R10, R3, 0x4, R10 ;  /* 0x00000004030a1825 */ /* 0x000fc800078e000a */
[----:B------:R-:W-:Y:S01]  /*08d0*/  @P1 IMAD R3, R7, UR20, R0 ;  /* 0x0000001407031c24 */ /* 0x000fe2000f8e0200 */
[----:B------:R-:W-:Y:S01]  /*08e0*/  @P1 IADD3.X R7, PT, PT, RZ, RZ, RZ, P2, !PT ;  /* 0x000000ffff071210 */ /* 0x000fe200017fe4ff */
[----:B------:R-:W-:Y:S01]  /*08f0*/  IMAD.U32 R19, RZ, RZ, UR4 ;  /* 0x00000004ff137e24 */ /* 0x000fe2000f8e00ff */
[C---:B--2---:R-:W-:Y:S01]  /*0900*/  @P1 LEA R2, P2, R6.reuse, UR6, 0x2 ;  /* 0x0000000606021c11 */ /* 0x044fe2000f8410ff */
[----:B------:R-:W-:Y:S01]  /*0910*/  @P1 IMAD.WIDE R4, R3, 0x4, R4 ;  /* 0x0000000403041825 */ /* 0x000fe200078e0204 */
[----:B------:R-:W-:Y:S01]  /*0920*/  @!P0 IADD3 R17, PT, PT, R13, UR4, RZ ;  /* 0x000000040d118c10 */ /* 0x000fe2000fffe0ff */
[----:B0-----:R-:W2:Y:S01]  /*0930*/  @P1 LDG.E R11, desc[UR18][R10.64] ;  /* 0x000000120a0b1981 */ /* 0x001ea2000c1e1900 */
[----:B------:R-:W-:Y:S01]  /*0940*/  @P1 LEA.HI.X R3, R6, UR7, R7, 0x2, P2 ;  /* 0x0000000706031c11 */ /* 0x000fe200090f1407 */
[----:B------:R-:W-:Y:S01]  /*0950*/  @!P0 IMAD R19, R19, UR20, R0 ;  /* 0x0000001413138c24 */ /* 0x000fe2000f8e0200 */
[----:B---3--:R-:W-:Y:S01]  /*0960*/  MOV R6, UR12 ;  /* 0x0000000c00067c02 */ /* 0x008fe20008000f00 */
[----:B------:R-:W-:Y:S01]  /*0970*/  @P1 IMAD.WIDE R14, R15, 0x4, R4 ;  /* 0x000000040f0e1825 */ /* 0x000fe200078e0204 */
[----:B------:R-:W-:Y:S01]  /*0980*/  MOV R7, UR13 ;  /* 0x0000000d00077c02 */ /* 0x000fe20008000f00 */
[----:B------:R-:W2:Y:S01]  /*0990*/  @P1 LDG.E R4, desc[UR18][R4.64] ;  /* 0x0000001204041981 */ /* 0x000ea2000c1e1900 */
[----:B------:R-:W-:-:S02]  /*09a0*/  MOV R8, UR14 ;  /* 0x0000000e00087c02 */ /* 0x000fc40008000f00 */
[----:B------:R-:W-:Y:S01]  /*09b0*/  MOV R9, UR15 ;  /* 0x0000000f00097c02 */ /* 0x000fe20008000f00 */
[----:B------:R-:W-:Y:S01]  /*09c0*/  @!P0 IMAD.WIDE.U32 R6, R17, 0x4, R6 ;  /* 0x0000000411068825 */ /* 0x000fe200078e0006 */
[----:B------:R-:W3:Y:S03]  /*09d0*/  @P1 LDG.E R14, desc[UR18][R14.64] ;  /* 0x000000120e0e1981 */ /* 0x000ee6000c1e1900 */
[----:B------:R-:W-:Y:S01]  /*09e0*/  @!P0 IMAD.WIDE R8, R19, 0x4, R8 ;  /* 0x0000000413088825 */ /* 0x000fe200078e0208 */
[----:B------:R-:W3:Y:S04]  /*09f0*/  @P1 LDG.E R2, desc[UR18][R2.64+0x4] ;  /* 0x0000041202021981 */ /* 0x000ee8000c1e1900 */
[----:B------:R-:W4:Y:S04]  /*0a00*/  @!P0 LDG.E R7, desc[UR18][R6.64] ;  /* 0x0000001206078981 */ /* 0x000f28000c1e1900 */
[----:B------:R-:W4:Y:S01]  /*0a10*/  @!P0 LDG.E R8, desc[UR18][R8.64] ;  /* 0x0000001208088981 */ /* 0x000f22000c1e1900 */
[----:B--2---:R-:W-:-:S04]  /*0a20*/  @P1 FFMA R11, R11, R4, R12 ;  /* 0x000000040b0b1223 */ /* 0x004fc8000000000c */
[----:B---3--:R-:W-:-:S04]  /*0a30*/  @P1 FFMA R12, R2, R14, R11 ;  /* 0x0000000e020c1223 */ /* 0x008fc8000000000b */
[----:B----4-:R-:W-:-:S07]  /*0a40*/  @!P0 FFMA R12, R7, R8, R12 ;  /* 0x00000008070c8223 */ /* 0x010fce000000000c */
.L_x_2:
[----:B------:R-:W1:Y:S01]  /*0a50*/  LDC.64 R2, c[0x0][0x390] ;  /* 0x0000e400ff027b82 */ /* 0x000e620000000a00 */
[----:B------:R-:W-:-:S05]  /*0a60*/  IADD3 R13, PT, PT, R0, R13, RZ ;  /* 0x0000000d000d7210 */ /* 0x000fca0007ffe0ff */
[----:B-1----:R-:W-:-:S05]  /*0a70*/  IMAD.WIDE R2, R13, 0x4, R2 ;  /* 0x000000040d027825 */ /* 0x002fca00078e0202 */
[----:B0-----:R-:W-:Y:S01]  /*0a80*/  STG.E desc[UR18][R2.64], R12 ;  /* 0x0000000c02007986 */ /* 0x001fe2000c101912 */
[----:B------:R-:W-:Y:S05]  /*0a90*/  EXIT ;  /* 0x000000000000794d */ /* 0x000fea0003800000 */
.L_x_4:
[----:B------:R-:W-:-:S00]  /*0aa0*/  BRA `(.L_x_4) ;  /* 0xfffffffc00fc7947 */ /* 0x000fc0000383ffff */
[----:B------:R-:W-:-:S00]  /*0ab0*/  NOP ;  /* 0x0000000000007918 */ /* 0x000fc00000000000 */
        /* <DEDUP_REMOVED lines=12> */
.L_x_5:


//--------------------- .nv.shared.reserved.0     --------------------------
	.section	.nv.shared.reserved.0,"aw",@nobits
	.weak		__nv_reservedSMEM_offset_0_alias
	.size		__nv_reservedSMEM_offset_0_alias, 0, 64
	.other		__nv_reservedSMEM_offset_0_alias,@"STO_CUDA_RESERVED_SHARED STV_DEFAULT"
__nv_reservedSMEM_offset_0_alias:
	.zero		0
	.zero		64


//--------------------- .nv.constant0._Z15matrixMulKernelPKfS0_Pfi --------------------------
	.section	.nv.constant0._Z15matrixMulKernelPKfS0_Pfi,"a",@progbits
	.sectionflags	@""
	.align	4
.nv.constant0._Z15matrixMulKernelPKfS0_Pfi:
	.zero		924


//--------------------- SYMBOLS --------------------------

	.type		.nv.reservedSmem.offset0,@object
	.size		.nv.reservedSmem.offset0,0x4
